	.headerflags	@"EF_CUDA_TEXMODE_UNIFIED EF_CUDA_64BIT_ADDRESS EF_CUDA_SM86 EF_CUDA_VIRTUAL_SM(EF_CUDA_SM86)"
	.elftype	@"ET_EXEC"


//--------------------- .nv.info                  --------------------------
	.section	.nv.info,"",@"SHT_CUDA_INFO"
	.align	4


	//----- nvinfo : EIATTR_REGCOUNT
	.align		4
        /*0000*/ 	.byte	0x04, 0x2f
        /*0002*/ 	.short	(.L_2 - .L_1)
	.align		4
.L_1:
        /*0004*/ 	.word	index@(triton_poi_fused_gelu_14)
        /*0008*/ 	.word	0x00000019


	//----- nvinfo : EIATTR_MIN_STACK_SIZE
	.align		4
.L_2:
        /*000c*/ 	.byte	0x04, 0x12
        /*000e*/ 	.short	(.L_4 - .L_3)
	.align		4
.L_3:
        /*0010*/ 	.word	index@(triton_poi_fused_gelu_14)
        /*0014*/ 	.word	0x00000000


	//----- nvinfo : EIATTR_FRAME_SIZE
	.align		4
.L_4:
        /*0018*/ 	.byte	0x04, 0x11
        /*001a*/ 	.short	(.L_6 - .L_5)
	.align		4
.L_5:
        /*001c*/ 	.word	index@(triton_poi_fused_gelu_14)
        /*0020*/ 	.word	0x00000000


	//----- nvinfo : EIATTR_MIN_STACK_SIZE
	.align		4
.L_6:
        /*0024*/ 	.byte	0x04, 0x12
        /*0026*/ 	.short	(.L_8 - .L_7)
	.align		4
.L_7:
        /*0028*/ 	.word	index@(triton_poi_fused_gelu_14)
        /*002c*/ 	.word	0x00000000
.L_8:


//--------------------- .nv.info.triton_poi_fused_gelu_14 --------------------------
	.section	.nv.info.triton_poi_fused_gelu_14,"",@"SHT_CUDA_INFO"
	.sectionflags	@""
	.align	4


	//----- nvinfo : EIATTR_CUDA_API_VERSION
	.align		4
        /*0000*/ 	.byte	0x04, 0x37
        /*0002*/ 	.short	(.L_10 - .L_9)
.L_9:
        /*0004*/ 	.word	0x0000007c


	//----- nvinfo : EIATTR_SW2861232_WAR
	.align		4
.L_10:
        /*0008*/ 	.byte	0x01, 0x35
	.zero		2


	//----- nvinfo : EIATTR_PARAM_CBANK
	.align		4
        /*000c*/ 	.byte	0x04, 0x0a
        /*000e*/ 	.short	(.L_12 - .L_11)
	.align		4
.L_11:
        /*0010*/ 	.word	index@(.nv.constant0.triton_poi_fused_gelu_14)
        /*0014*/ 	.short	0x0160
        /*0016*/ 	.short	0x0020


	//----- nvinfo : EIATTR_CBANK_PARAM_SIZE
	.align		4
.L_12:
        /*0018*/ 	.byte	0x03, 0x19
        /*001a*/ 	.short	0x0020


	//----- nvinfo : EIATTR_KPARAM_INFO
	.align		4
        /*001c*/ 	.byte	0x04, 0x17
        /*001e*/ 	.short	(.L_14 - .L_13)
.L_13:
        /*0020*/ 	.word	0x00000000
        /*0024*/ 	.short	0x0003
        /*0026*/ 	.short	0x0018
        /*0028*/ 	.byte	0x00, 0xf4, 0x21, 0x00


	//----- nvinfo : EIATTR_KPARAM_INFO
	.align		4
.L_14:
        /*002c*/ 	.byte	0x04, 0x17
        /*002e*/ 	.short	(.L_16 - .L_15)
.L_15:
        /*0030*/ 	.word	0x00000000
        /*0034*/ 	.short	0x0002
        /*0036*/ 	.short	0x0010
        /*0038*/ 	.byte	0x00, 0xf0, 0x11, 0x00


	//----- nvinfo : EIATTR_KPARAM_INFO
	.align		4
.L_16:
        /*003c*/ 	.byte	0x04, 0x17
        /*003e*/ 	.short	(.L_18 - .L_17)
.L_17:
        /*0040*/ 	.word	0x00000000
        /*0044*/ 	.short	0x0001
        /*0046*/ 	.short	0x0008
        /*0048*/ 	.byte	0x00, 0xf4, 0x21, 0x00


	//----- nvinfo : EIATTR_KPARAM_INFO
	.align		4
.L_18:
        /*004c*/ 	.byte	0x04, 0x17
        /*004e*/ 	.short	(.L_20 - .L_19)
.L_19:
        /*0050*/ 	.word	0x00000000
        /*0054*/ 	.short	0x0000
        /*0056*/ 	.short	0x0000
        /*0058*/ 	.byte	0x00, 0xf4, 0x21, 0x00


	//----- nvinfo : EIATTR_MAXREG_COUNT
	.align		4
.L_20:
        /*005c*/ 	.byte	0x03, 0x1b
        /*005e*/ 	.short	0x00ff


	//----- nvinfo : EIATTR_EXIT_INSTR_OFFSETS
	.align		4
        /*0060*/ 	.byte	0x04, 0x1c
        /*0062*/ 	.short	(.L_22 - .L_21)


	//   ....[0]....
.L_21:
        /*0064*/ 	.word	0x00001060


	//----- nvinfo : EIATTR_REQNTID
	.align		4
.L_22:
        /*0068*/ 	.byte	0x04, 0x10
        /*006a*/ 	.short	(.L_24 - .L_23)
.L_23:
        /*006c*/ 	.word	0x00000080
        /*0070*/ 	.word	0x00000001
        /*0074*/ 	.word	0x00000001


	//----- nvinfo : EIATTR_CRS_STACK_SIZE
	.align		4
.L_24:
        /*0078*/ 	.byte	0x04, 0x1e
        /*007a*/ 	.short	(.L_26 - .L_25)
.L_25:
        /*007c*/ 	.word	0x00000000
.L_26:


//--------------------- .nv.callgraph             --------------------------
	.section	.nv.callgraph,"",@"SHT_CUDA_CALLGRAPH"
	.align	4
	.sectionentsize	8
	.align		4
        /*0000*/ 	.word	0x00000000
	.align		4
        /*0004*/ 	.word	0xffffffff
	.align		4
        /*0008*/ 	.word	0x00000000
	.align		4
        /*000c*/ 	.word	0xfffffffe
	.align		4
        /*0010*/ 	.word	0x00000000
	.align		4
        /*0014*/ 	.word	0xfffffffd
	.align		4
        /*0018*/ 	.word	0x00000000
	.align		4
        /*001c*/ 	.word	0xfffffffc


//--------------------- .nv.rel.action            --------------------------
	.section	.nv.rel.action,"",@"SHT_CUDA_RELOCINFO"
	.align	8
	.sectionentsize	8
        /*0000*/ 	.byte	0x73, 0x00, 0x00, 0x00, 0x00, 0x00, 0x00, 0x00, 0x00, 0x00, 0x00, 0x11, 0x25, 0x00, 0x05, 0x36


//--------------------- .nv.constant4             --------------------------
	.section	.nv.constant4,"a",@progbits
	.align	8
	.align		8
.nv.constant4:
        /*0000*/ 	.dword	_$_str


//--------------------- .nv.constant0.triton_poi_fused_gelu_14 --------------------------
	.section	.nv.constant0.triton_poi_fused_gelu_14,"a",@progbits
	.sectionflags	@""
	.align	4
.nv.constant0.triton_poi_fused_gelu_14:
	.zero		384


//--------------------- .text.triton_poi_fused_gelu_14 --------------------------
	.section	.text.triton_poi_fused_gelu_14,"ax",@progbits
	.sectioninfo	@"SHI_REGISTERS=25"
	.align	128
        .global         triton_poi_fused_gelu_14
        .type           triton_poi_fused_gelu_14,@function
        .size           triton_poi_fused_gelu_14,(.L_x_25 - triton_poi_fused_gelu_14)
        .other          triton_poi_fused_gelu_14,@"STO_CUDA_ENTRY STV_DEFAULT"
triton_poi_fused_gelu_14:
.text.triton_poi_fused_gelu_14:
[----:B------:R-:W-:Y:S02]  /*0000*/  MOV R1, c[0x0][0x28] ;  /* 0x00000a0000017a02 */ /* 0x000fe40000000f00 */
[----:B------:R-:W0:Y:S01]  /*0010*/  S2R R0, SR_TID.X ;  /* 0x0000000000007919 */ /* 0x000e220000002100 */
[----:B------:R-:W-:Y:S01]  /*0020*/  MOV R7, 0x2 ;  /* 0x0000000200077802 */ /* 0x000fe20000000f00 */
[----:B------:R-:W-:Y:S02]  /*0030*/  ULDC.64 UR4, c[0x0][0x118] ;  /* 0x0000460000047ab9 */ /* 0x000fe40000000a00 */
[----:B------:R-:W1:Y:S01]  /*0040*/  S2R R3, SR_CTAID.X ;  /* 0x0000000000037919 */ /* 0x000e620000002500 */
[----:B0-----:R-:W-:-:S04]  /*0050*/  SHF.L.U32 R0, R0, 0x3, RZ ;  /* 0x0000000300007819 */ /* 0x001fc800000006ff */
[----:B------:R-:W-:-:S04]  /*0060*/  LOP3.LUT R0, R0, 0x3f8, RZ, 0xc0, !PT ;  /* 0x000003f800007812 */ /* 0x000fc800078ec0ff */
[----:B-1----:R-:W-:-:S05]  /*0070*/  LEA R2, R3, R0, 0xa ;  /* 0x0000000003027211 */ /* 0x002fca00078e50ff */
[----:B------:R-:W-:-:S06]  /*0080*/  IMAD.WIDE R6, R2, R7, c[0x0][0x160] ;  /* 0x0000580002067625 */ /* 0x000fcc00078e0207 */
[----:B------:R-:W2:Y:S01]  /*0090*/  LDG.E.128 R4, [R6.64] ;  /* 0x0000000406047981 */ /* 0x000ea2000c1e1d00 */
[----:B------:R-:W-:Y:S01]  /*00a0*/  BSSY B0, `(.L_x_0) ;  /* 0x000002c000007945 */ /* 0x000fe20003800000 */
[C---:B--2---:R-:W-:Y:S02]  /*00b0*/  SHF.L.U32 R3, R4.reuse, 0x10, RZ ;  /* 0x0000001004037819 */ /* 0x044fe400000006ff */
[----:B------:R-:W-:Y:S02]  /*00c0*/  PRMT R4, R4, 0x7632, R4 ;  /* 0x0000763204047816 */ /* 0x000fe40000000004 */
[----:B------:R-:W-:Y:S01]  /*00d0*/  PRMT R8, R5, 0x7632, R8 ;  /* 0x0000763205087816 */ /* 0x000fe20000000008 */
[----:B------:R-:W-:Y:S01]  /*00e0*/  FMUL R0, R3, R3 ;  /* 0x0000000303007220 */ /* 0x000fe20000400000 */
[----:B------:R-:W-:Y:S02]  /*00f0*/  SHF.L.U32 R4, R4, 0x10, RZ ;  /* 0x0000001004047819 */ /* 0x000fe400000006ff */
[----:B------:R-:W-:Y:S01]  /*0100*/  SHF.L.U32 R5, R5, 0x10, RZ ;  /* 0x0000001005057819 */ /* 0x000fe200000006ff */
[----:B------:R-:W-:Y:S01]  /*0110*/  FMUL R0, R3, R0 ;  /* 0x0000000003007220 */ /* 0x000fe20000400000 */
[----:B------:R-:W-:Y:S01]  /*0120*/  SHF.L.U32 R8, R8, 0x10, RZ ;  /* 0x0000001008087819 */ /* 0x000fe200000006ff */
[----:B------:R-:W-:Y:S01]  /*0130*/  FMUL R11, R4, R4 ;  /* 0x00000004040b7220 */ /* 0x000fe20000400000 */
[----:B------:R-:W-:Y:S01]  /*0140*/  PRMT R9, R6, 0x7632, R9 ;  /* 0x0000763206097816 */ /* 0x000fe20000000009 */
[----:B------:R-:W-:Y:S01]  /*0150*/  FFMA R0, R0, 0.044714998453855514526, R3 ;  /* 0x3d37271300007823 */ /* 0x000fe20000000003 */
[----:B------:R-:W-:Y:S01]  /*0160*/  SHF.L.U32 R6, R6, 0x10, RZ ;  /* 0x0000001006067819 */ /* 0x000fe200000006ff */
[----:B------:R-:W-:Y:S01]  /*0170*/  FMUL R13, R4, R11 ;  /* 0x0000000b040d7220 */ /* 0x000fe20000400000 */
[----:B------:R-:W-:Y:S01]  /*0180*/  FMUL R11, R8, R8 ;  /* 0x00000008080b7220 */ /* 0x000fe20000400000 */
[----:B------:R-:W-:Y:S01]  /*0190*/  FMUL R10, R0, 0.79788458347320556641 ;  /* 0x3f4c422a000a7820 */ /* 0x000fe20000400000 */
[----:B------:R-:W-:Y:S01]  /*01a0*/  FMUL R0, R5, R5 ;  /* 0x0000000505007220 */ /* 0x000fe20000400000 */
[----:B------:R-:W-:Y:S01]  /*01b0*/  FFMA R12, R13, 0.044714998453855514526, R4 ;  /* 0x3d3727130d0c7823 */ /* 0x000fe20000000004 */
[----:B------:R-:W-:Y:S01]  /*01c0*/  SHF.L.U32 R9, R9, 0x10, RZ ;  /* 0x0000001009097819 */ /* 0x000fe200000006ff */
[----:B------:R-:W-:Y:S01]  /*01d0*/  FADD.FTZ R17, |R10|, -RZ ;  /* 0x800000ff0a117221 */ /* 0x000fe20000010200 */
[----:B------:R-:W-:Y:S01]  /*01e0*/  FMUL R0, R5, R0 ;  /* 0x0000000005007220 */ /* 0x000fe20000400000 */
[----:B------:R-:W-:Y:S01]  /*01f0*/  FMUL R13, R6, R6 ;  /* 0x00000006060d7220 */ /* 0x000fe20000400000 */
[----:B------:R-:W-:Y:S01]  /*0200*/  FMUL R15, R8, R11 ;  /* 0x0000000b080f7220 */ /* 0x000fe20000400000 */
[----:B------:R-:W-:Y:S01]  /*0210*/  FMUL R12, R12, 0.79788458347320556641 ;  /* 0x3f4c422a0c0c7820 */ /* 0x000fe20000400000 */
[----:B------:R-:W-:Y:S01]  /*0220*/  FSETP.GE.AND P0, PT, R17, 0.60000002384185791016, PT ;  /* 0x3f19999a1100780b */ /* 0x000fe20003f06000 */
[----:B------:R-:W-:-:S12]  /*0230*/  FFMA R14, R0, 0.044714998453855514526, R5 ;  /* 0x3d372713000e7823 */ /* 0x000fd80000000005 */
[----:B------:R-:W-:Y:S05]  /*0240*/  @!P0 BRA `(.L_x_1) ;  /* 0x000000a000008947 */ /* 0x000fea0003800000 */
[C---:B------:R-:W-:Y:S01]  /*0250*/  FMUL R0, R17.reuse, 2.8853900432586669922 ;  /* 0x4038aa3b11007820 */ /* 0x040fe20000400000 */
[----:B------:R-:W-:Y:S02]  /*0260*/  MOV R11, 0x3f800000 ;  /* 0x3f800000000b7802 */ /* 0x000fe40000000f00 */
[----:B------:R-:W-:-:S03]  /*0270*/  FSETP.GE.AND P0, PT, R17, 9.010913848876953125, PT ;  /* 0x41102cb41100780b */ /* 0x000fc60003f06000 */
[----:B------:R-:W0:Y:S02]  /*0280*/  MUFU.EX2 R0, R0 ;  /* 0x0000000000007308 */ /* 0x000e240000000800 */
[----:B0-----:R-:W-:-:S06]  /*0290*/  FADD R16, R0, 1 ;  /* 0x3f80000000107421 */ /* 0x001fcc0000000000 */
[----:B------:R-:W0:Y:S02]  /*02a0*/  MUFU.RCP R16, R16 ;  /* 0x0000001000107308 */ /* 0x000e240000001000 */
[----:B0-----:R-:W-:-:S05]  /*02b0*/  FFMA.FTZ R11, R16, -2, R11 ;  /* 0xc0000000100b7823 */ /* 0x001fca000001000b */
[----:B------:R-:W-:-:S04]  /*02c0*/  FSEL R11, R11, 1, !P0 ;  /* 0x3f8000000b0b7808 */ /* 0x000fc80004000000 */
[----:B------:R-:W-:Y:S01]  /*02d0*/  LOP3.LUT R11, R11, 0x80000000, R10, 0xf8, !PT ;  /* 0x800000000b0b7812 */ /* 0x000fe200078ef80a */
[----:B------:R-:W-:Y:S05]  /*02e0*/  BRA `(.L_x_2) ;  /* 0x0000007000007947 */ /* 0x000fea0003800000 */
.L_x_1:
[----:B------:R-:W-:Y:S01]  /*02f0*/  MOV R0, 0x3c80f082 ;  /* 0x3c80f08200007802 */ /* 0x000fe20000000f00 */
[----:B------:R-:W-:-:S04]  /*0300*/  FMUL R11, R10, R10 ;  /* 0x0000000a0a0b7220 */ /* 0x000fc80000400000 */
[----:B------:R-:W-:-:S04]  /*0310*/  FFMA.FTZ R0, R11, R0, -0.052303962409496307373 ;  /* 0xbd563cae0b007423 */ /* 0x000fc80000010000 */
[----:B------:R-:W-:-:S04]  /*0320*/  FFMA.FTZ R0, R11, R0, 0.1331529766321182251 ;  /* 0x3e0859410b007423 */ /* 0x000fc80000010000 */
[----:B------:R-:W-:-:S04]  /*0330*/  FFMA.FTZ R0, R11, R0, -0.33332768082618713379 ;  /* 0xbeaaa9ed0b007423 */ /* 0x000fc80000010000 */
[----:B------:R-:W-:-:S04]  /*0340*/  FFMA.FTZ R11, R11, R0, RZ ;  /* 0x000000000b0b7223 */ /* 0x000fc800000100ff */
[----:B------:R-:W-:Y:S02]  /*0350*/  FFMA.FTZ R11, R10, R11, R10 ;  /* 0x0000000b0a0b7223 */ /* 0x000fe4000001000a */
.L_x_2:
[----:B------:R-:W-:Y:S05]  /*0360*/  BSYNC B0 ;  /* 0x0000000000007941 */ /* 0x000fea0003800000 */
.L_x_0:
[----:B------:R-:W-:Y:S01]  /*0370*/  FADD.FTZ R19, |R12|, -RZ ;  /* 0x800000ff0c137221 */ /* 0x000fe20000010200 */
[----:B------:R-:W-:Y:S01]  /*0380*/  BSSY B0, `(.L_x_3) ;  /* 0x000001a000007945 */ /* 0x000fe20003800000 */
[----:B------:R-:W-:Y:S01]  /*0390*/  FMUL R17, R6, R13 ;  /* 0x0000000d06117220 */ /* 0x000fe20000400000 */
[----:B------:R-:W-:Y:S01]  /*03a0*/  FMUL R13, R14, 0.79788458347320556641 ;  /* 0x3f4c422a0e0d7820 */ /* 0x000fe20000400000 */
[----:B------:R-:W-:Y:S01]  /*03b0*/  SHF.L.U32 R10, R7, 0x10, RZ ;  /* 0x00000010070a7819 */ /* 0x000fe200000006ff */
[----:B------:R-:W-:Y:S01]  /*03c0*/  FFMA R15, R15, 0.044714998453855514526, R8 ;  /* 0x3d3727130f0f7823 */ /* 0x000fe20000000008 */
[----:B------:R-:W-:Y:S01]  /*03d0*/  FSETP.GE.AND P0, PT, R19, 0.60000002384185791016, PT ;  /* 0x3f19999a1300780b */ /* 0x000fe20003f06000 */
[----:B------:R-:W-:Y:S01]  /*03e0*/  FMUL R14, R9, R9 ;  /* 0x00000009090e7220 */ /* 0x000fe20000400000 */
[----:B------:R-:W-:-:S11]  /*03f0*/  PRMT R18, R7, 0x7632, R18 ;  /* 0x0000763207127816 */ /* 0x000fd60000000012 */
        /* <DEDUP_REMOVED lines=11> */
.L_x_4:
[----:B------:R-:W-:Y:S01]  /*04b0*/  MOV R0, 0x3c80f082 ;  /* 0x3c80f08200007802 */ /* 0x000fe20000000f00 */
[----:B------:R-:W-:-:S04]  /*04c0*/  FMUL R7, R12, R12 ;  /* 0x0000000c0c077220 */ /* 0x000fc80000400000 */
[----:B------:R-:W-:-:S04]  /*04d0*/  FFMA.FTZ R0, R7, R0, -0.052303962409496307373 ;  /* 0xbd563cae07007423 */ /* 0x000fc80000010000 */
[----:B------:R-:W-:-:S04]  /*04e0*/  FFMA.FTZ R0, R7, R0, 0.1331529766321182251 ;  /* 0x3e08594107007423 */ /* 0x000fc80000010000 */
[----:B------:R-:W-:-:S04]  /*04f0*/  FFMA.FTZ R0, R7, R0, -0.33332768082618713379 ;  /* 0xbeaaa9ed07007423 */ /* 0x000fc80000010000 */
[----:B------:R-:W-:-:S04]  /*0500*/  FFMA.FTZ R7, R7, R0, RZ ;  /* 0x0000000007077223 */ /* 0x000fc800000100ff */
[----:B------:R-:W-:Y:S02]  /*0510*/  FFMA.FTZ R12, R12, R7, R12 ;  /* 0x000000070c0c7223 */ /* 0x000fe4000001000c */
.L_x_5:
[----:B------:R-:W-:Y:S05]  /*0520*/  BSYNC B0 ;  /* 0x0000000000007941 */ /* 0x000fea0003800000 */
.L_x_3:
[----:B------:R-:W-:Y:S01]  /*0530*/  FADD.FTZ R20, |R13|, -RZ ;  /* 0x800000ff0d147221 */ /* 0x000fe20000010200 */
[----:B------:R-:W-:Y:S01]  /*0540*/  BSSY B0, `(.L_x_6) ;  /* 0x0000019000007945 */ /* 0x000fe20003800000 */
[----:B------:R-:W-:Y:S01]  /*0550*/  FMUL R16, R9, R14 ;  /* 0x0000000e09107220 */ /* 0x000fe20000400000 */
[----:B------:R-:W-:Y:S01]  /*0560*/  FMUL R14, R15, 0.79788458347320556641 ;  /* 0x3f4c422a0f0e7820 */ /* 0x000fe20000400000 */
[----:B------:R-:W-:Y:S01]  /*0570*/  SHF.L.U32 R7, R18, 0x10, RZ ;  /* 0x0000001012077819 */ /* 0x000fe200000006ff */
[----:B------:R-:W-:Y:S01]  /*0580*/  FFMA R17, R17, 0.044714998453855514526, R6 ;  /* 0x3d37271311117823 */ /* 0x000fe20000000006 */
[----:B------:R-:W-:Y:S01]  /*0590*/  FSETP.GE.AND P0, PT, R20, 0.60000002384185791016, PT ;  /* 0x3f19999a1400780b */ /* 0x000fe20003f06000 */
[----:B------:R-:W-:-:S12]  /*05a0*/  FMUL R15, R10, R10 ;  /* 0x0000000a0a0f7220 */ /* 0x000fd80000400000 */
        /* <DEDUP_REMOVED lines=11> */
.L_x_7:
[----:B------:R-:W-:Y:S01]  /*0660*/  MOV R0, 0x3c80f082 ;  /* 0x3c80f08200007802 */ /* 0x000fe20000000f00 */
[----:B------:R-:W-:-:S04]  /*0670*/  FMUL R19, R13, R13 ;  /* 0x0000000d0d137220 */ /* 0x000fc80000400000 */
[----:B------:R-:W-:-:S04]  /*0680*/  FFMA.FTZ R0, R19, R0, -0.052303962409496307373 ;  /* 0xbd563cae13007423 */ /* 0x000fc80000010000 */
[----:B------:R-:W-:-:S04]  /*0690*/  FFMA.FTZ R0, R19, R0, 0.1331529766321182251 ;  /* 0x3e08594113007423 */ /* 0x000fc80000010000 */
[----:B------:R-:W-:-:S04]  /*06a0*/  FFMA.FTZ R0, R19, R0, -0.33332768082618713379 ;  /* 0xbeaaa9ed13007423 */ /* 0x000fc80000010000 */
[----:B------:R-:W-:-:S04]  /*06b0*/  FFMA.FTZ R0, R19, R0, RZ ;  /* 0x0000000013007223 */ /* 0x000fc800000100ff */
[----:B------:R-:W-:Y:S02]  /*06c0*/  FFMA.FTZ R13, R13, R0, R13 ;  /* 0x000000000d0d7223 */ /* 0x000fe4000001000d */
.L_x_8:
[----:B------:R-:W-:Y:S05]  /*06d0*/  BSYNC B0 ;  /* 0x0000000000007941 */ /* 0x000fea0003800000 */
.L_x_6:
[----:B------:R-:W-:Y:S01]  /*06e0*/  FADD.FTZ R21, |R14|, -RZ ;  /* 0x800000ff0e157221 */ /* 0x000fe20000010200 */
[----:B------:R-:W-:Y:S01]  /*06f0*/  BSSY B0, `(.L_x_9) ;  /* 0x0000018000007945 */ /* 0x000fe20003800000 */
[----:B------:R-:W-:Y:S01]  /*0700*/  FMUL R19, R10, R15 ;  /* 0x0000000f0a137220 */ /* 0x000fe20000400000 */
[----:B------:R-:W-:Y:S01]  /*0710*/  FFMA R18, R16, 0.044714998453855514526, R9 ;  /* 0x3d37271310127823 */ /* 0x000fe20000000009 */
[----:B------:R-:W-:Y:S01]  /*0720*/  FMUL R15, R17, 0.79788458347320556641 ;  /* 0x3f4c422a110f7820 */ /* 0x000fe20000400000 */
        /* <DEDUP_REMOVED lines=13> */
.L_x_10:
[----:B------:R-:W-:Y:S01]  /*0800*/  MOV R0, 0x3c80f082 ;  /* 0x3c80f08200007802 */ /* 0x000fe20000000f00 */
[----:B------:R-:W-:-:S04]  /*0810*/  FMUL R17, R14, R14 ;  /* 0x0000000e0e117220 */ /* 0x000fc80000400000 */
[----:B------:R-:W-:-:S04]  /*0820*/  FFMA.FTZ R0, R17, R0, -0.052303962409496307373 ;  /* 0xbd563cae11007423 */ /* 0x000fc80000010000 */
[----:B------:R-:W-:-:S04]  /*0830*/  FFMA.FTZ R0, R17, R0, 0.1331529766321182251 ;  /* 0x3e08594111007423 */ /* 0x000fc80000010000 */
[----:B------:R-:W-:-:S04]  /*0840*/  FFMA.FTZ R0, R17, R0, -0.33332768082618713379 ;  /* 0xbeaaa9ed11007423 */ /* 0x000fc80000010000 */
[----:B------:R-:W-:-:S04]  /*0850*/  FFMA.FTZ R17, R17, R0, RZ ;  /* 0x0000000011117223 */ /* 0x000fc800000100ff */
[----:B------:R-:W-:Y:S02]  /*0860*/  FFMA.FTZ R14, R14, R17, R14 ;  /* 0x000000110e0e7223 */ /* 0x000fe4000001000e */
.L_x_11:
[----:B------:R-:W-:Y:S05]  /*0870*/  BSYNC B0 ;  /* 0x0000000000007941 */ /* 0x000fea0003800000 */
.L_x_9:
[----:B------:R-:W-:Y:S01]  /*0880*/  FADD.FTZ R21, |R15|, -RZ ;  /* 0x800000ff0f157221 */ /* 0x000fe20000010200 */
[----:B------:R-:W-:Y:S01]  /*0890*/  BSSY B0, `(.L_x_12) ;  /* 0x0000017000007945 */ /* 0x000fe20003800000 */
[----:B------:R-:W-:Y:S01]  /*08a0*/  FMUL R20, R7, R16 ;  /* 0x0000001007147220 */ /* 0x000fe20000400000 */
[----:B------:R-:W-:Y:S01]  /*08b0*/  FFMA R17, R19, 0.044714998453855514526, R10 ;  /* 0x3d37271313117823 */ /* 0x000fe2000000000a */
[----:B------:R-:W-:Y:S01]  /*08c0*/  FMUL R16, R18, 0.79788458347320556641 ;  /* 0x3f4c422a12107820 */ /* 0x000fe20000400000 */
[----:B------:R-:W-:-:S13]  /*08d0*/  FSETP.GE.AND P0, PT, R21, 0.60000002384185791016, PT ;  /* 0x3f19999a1500780b */ /* 0x000fda0003f06000 */
        /* <DEDUP_REMOVED lines=11> */
.L_x_13:
[----:B------:R-:W-:Y:S01]  /*0990*/  MOV R0, 0x3c80f082 ;  /* 0x3c80f08200007802 */ /* 0x000fe20000000f00 */
[----:B------:R-:W-:-:S04]  /*09a0*/  FMUL R19, R15, R15 ;  /* 0x0000000f0f137220 */ /* 0x000fc80000400000 */
[----:B------:R-:W-:-:S04]  /*09b0*/  FFMA.FTZ R0, R19, R0, -0.052303962409496307373 ;  /* 0xbd563cae13007423 */ /* 0x000fc80000010000 */
[----:B------:R-:W-:-:S04]  /*09c0*/  FFMA.FTZ R0, R19, R0, 0.1331529766321182251 ;  /* 0x3e08594113007423 */ /* 0x000fc80000010000 */
[----:B------:R-:W-:-:S04]  /*09d0*/  FFMA.FTZ R0, R19, R0, -0.33332768082618713379 ;  /* 0xbeaaa9ed13007423 */ /* 0x000fc80000010000 */
[----:B------:R-:W-:-:S04]  /*09e0*/  FFMA.FTZ R0, R19, R0, RZ ;  /* 0x0000000013007223 */ /* 0x000fc800000100ff */
[----:B------:R-:W-:Y:S02]  /*09f0*/  FFMA.FTZ R15, R15, R0, R15 ;  /* 0x000000000f0f7223 */ /* 0x000fe4000001000f */
.L_x_14:
[----:B------:R-:W-:Y:S05]  /*0a00*/  BSYNC B0 ;  /* 0x0000000000007941 */ /* 0x000fea0003800000 */
.L_x_12:
[----:B------:R-:W-:Y:S01]  /*0a10*/  FADD.FTZ R21, |R16|, -RZ ;  /* 0x800000ff10157221 */ /* 0x000fe20000010200 */
[----:B------:R-:W-:Y:S01]  /*0a20*/  BSSY B0, `(.L_x_15) ;  /* 0x0000016000007945 */ /* 0x000fe20003800000 */
[----:B------:R-:W-:Y:S01]  /*0a30*/  FFMA R18, R20, 0.044714998453855514526, R7 ;  /* 0x3d37271314127823 */ /* 0x000fe20000000007 */
[----:B------:R-:W-:Y:S02]  /*0a40*/  FMUL R17, R17, 0.79788458347320556641 ;  /* 0x3f4c422a11117820 */ /* 0x000fe40000400000 */
        /* <DEDUP_REMOVED lines=12> */
.L_x_16:
[----:B------:R-:W-:Y:S01]  /*0b10*/  MOV R0, 0x3c80f082 ;  /* 0x3c80f08200007802 */ /* 0x000fe20000000f00 */
[----:B------:R-:W-:-:S04]  /*0b20*/  FMUL R19, R16, R16 ;  /* 0x0000001010137220 */ /* 0x000fc80000400000 */
[----:B------:R-:W-:-:S04]  /*0b30*/  FFMA.FTZ R0, R19, R0, -0.052303962409496307373 ;  /* 0xbd563cae13007423 */ /* 0x000fc80000010000 */
[----:B------:R-:W-:-:S04]  /*0b40*/  FFMA.FTZ R0, R19, R0, 0.1331529766321182251 ;  /* 0x3e08594113007423 */ /* 0x000fc80000010000 */
[----:B------:R-:W-:-:S04]  /*0b50*/  FFMA.FTZ R0, R19, R0, -0.33332768082618713379 ;  /* 0xbeaaa9ed13007423 */ /* 0x000fc80000010000 */
[----:B------:R-:W-:-:S04]  /*0b60*/  FFMA.FTZ R19, R19, R0, RZ ;  /* 0x0000000013137223 */ /* 0x000fc800000100ff */
[----:B------:R-:W-:Y:S02]  /*0b70*/  FFMA.FTZ R16, R16, R19, R16 ;  /* 0x0000001310107223 */ /* 0x000fe40000010010 */
.L_x_17:
[----:B------:R-:W-:Y:S05]  /*0b80*/  BSYNC B0 ;  /* 0x0000000000007941 */ /* 0x000fea0003800000 */
.L_x_15:
[----:B------:R-:W-:Y:S01]  /*0b90*/  FADD.FTZ R21, |R17|, -RZ ;  /* 0x800000ff11157221 */ /* 0x000fe20000010200 */
[----:B------:R-:W-:Y:S01]  /*0ba0*/  BSSY B0, `(.L_x_18) ;  /* 0x0000015000007945 */ /* 0x000fe20003800000 */
[----:B------:R-:W-:-:S03]  /*0bb0*/  FMUL R18, R18, 0.79788458347320556641 ;  /* 0x3f4c422a12127820 */ /* 0x000fc60000400000 */
        /* <DEDUP_REMOVED lines=12> */
.L_x_19:
[----:B------:R-:W-:Y:S01]  /*0c80*/  MOV R0, 0x3c80f082 ;  /* 0x3c80f08200007802 */ /* 0x000fe20000000f00 */
[----:B------:R-:W-:-:S04]  /*0c90*/  FMUL R19, R17, R17 ;  /* 0x0000001111137220 */ /* 0x000fc80000400000 */
[----:B------:R-:W-:-:S04]  /*0ca0*/  FFMA.FTZ R0, R19, R0, -0.052303962409496307373 ;  /* 0xbd563cae13007423 */ /* 0x000fc80000010000 */
[----:B------:R-:W-:-:S04]  /*0cb0*/  FFMA.FTZ R0, R19, R0, 0.1331529766321182251 ;  /* 0x3e08594113007423 */ /* 0x000fc80000010000 */
[----:B------:R-:W-:-:S04]  /*0cc0*/  FFMA.FTZ R0, R19, R0, -0.33332768082618713379 ;  /* 0xbeaaa9ed13007423 */ /* 0x000fc80000010000 */
[----:B------:R-:W-:-:S04]  /*0cd0*/  FFMA.FTZ R0, R19, R0, RZ ;  /* 0x0000000013007223 */ /* 0x000fc800000100ff */
[----:B------:R-:W-:Y:S02]  /*0ce0*/  FFMA.FTZ R19, R17, R0, R17 ;  /* 0x0000000011137223 */ /* 0x000fe40000010011 */
.L_x_20:
[----:B------:R-:W-:Y:S05]  /*0cf0*/  BSYNC B0 ;  /* 0x0000000000007941 */ /* 0x000fea0003800000 */
.L_x_18:
[----:B------:R-:W-:Y:S01]  /*0d00*/  FADD.FTZ R22, |R18|, -RZ ;  /* 0x800000ff12167221 */ /* 0x000fe20000010200 */
[----:B------:R-:W-:Y:S01]  /*0d10*/  BSSY B0, `(.L_x_21) ;  /* 0x0000015000007945 */ /* 0x000fe20003800000 */
[----:B------:R-:W-:-:S03]  /*0d20*/  SHF.R.S32.HI R17, RZ, 0x1f, R2 ;  /* 0x0000001fff117819 */ /* 0x000fc60000011402 */
        /* <DEDUP_REMOVED lines=12> */
.L_x_22:
[----:B------:R-:W-:Y:S01]  /*0df0*/  MOV R0, 0x3c80f082 ;  /* 0x3c80f08200007802 */ /* 0x000fe20000000f00 */
[----:B------:R-:W-:-:S04]  /*0e00*/  FMUL R21, R18, R18 ;  /* 0x0000001212157220 */ /* 0x000fc80000400000 */
[----:B------:R-:W-:-:S04]  /*0e10*/  FFMA.FTZ R0, R21, R0, -0.052303962409496307373 ;  /* 0xbd563cae15007423 */ /* 0x000fc80000010000 */
[----:B------:R-:W-:-:S04]  /*0e20*/  FFMA.FTZ R0, R21, R0, 0.1331529766321182251 ;  /* 0x3e08594115007423 */ /* 0x000fc80000010000 */
[----:B------:R-:W-:-:S04]  /*0e30*/  FFMA.FTZ R0, R21, R0, -0.33332768082618713379 ;  /* 0xbeaaa9ed15007423 */ /* 0x000fc80000010000 */
[----:B------:R-:W-:-:S04]  /*0e40*/  FFMA.FTZ R21, R21, R0, RZ ;  /* 0x0000000015157223 */ /* 0x000fc800000100ff */
[----:B------:R-:W-:Y:S02]  /*0e50*/  FFMA.FTZ R18, R18, R21, R18 ;  /* 0x0000001512127223 */ /* 0x000fe40000010012 */
.L_x_23:
[----:B------:R-:W-:Y:S05]  /*0e60*/  BSYNC B0 ;  /* 0x0000000000007941 */ /* 0x000fea0003800000 */
.L_x_21:
[----:B------:R-:W-:Y:S01]  /*0e70*/  FMUL R0, R3, 0.5 ;  /* 0x3f00000003007820 */ /* 0x000fe20000400000 */
[----:B------:R-:W-:Y:S01]  /*0e80*/  FADD R11, R11, 1 ;  /* 0x3f8000000b0b7421 */ /* 0x000fe20000000000 */
[----:B------:R-:W-:Y:S01]  /*0e90*/  FADD R3, R12, 1 ;  /* 0x3f8000000c037421 */ /* 0x000fe20000000000 */
[----:B------:R-:W-:Y:S01]  /*0ea0*/  FMUL R8, R8, 0.5 ;  /* 0x3f00000008087820 */ /* 0x000fe20000400000 */
[----:B------:R-:W-:Y:S01]  /*0eb0*/  FMUL R5, R5, 0.5 ;  /* 0x3f00000005057820 */ /* 0x000fe20000400000 */
[----:B------:R-:W-:Y:S01]  /*0ec0*/  FMUL R0, R0, R11 ;  /* 0x0000000b00007220 */ /* 0x000fe20000400000 */
[----:B------:R-:W-:Y:S01]  /*0ed0*/  FADD R12, R13, 1 ;  /* 0x3f8000000d0c7421 */ /* 0x000fe20000000000 */
[----:B------:R-:W-:Y:S01]  /*0ee0*/  FADD R11, R14, 1 ;  /* 0x3f8000000e0b7421 */ /* 0x000fe20000000000 */
[----:B------:R-:W-:Y:S01]  /*0ef0*/  FMUL R6, R6, 0.5 ;  /* 0x3f00000006067820 */ /* 0x000fe20000400000 */
[----:B------:R-:W-:Y:S01]  /*0f00*/  FMUL R4, R4, 0.5 ;  /* 0x3f00000004047820 */ /* 0x000fe20000400000 */
[----:B------:R-:W-:Y:S01]  /*0f10*/  FADD R15, R15, 1 ;  /* 0x3f8000000f0f7421 */ /* 0x000fe20000000000 */
[----:B------:R-:W-:Y:S01]  /*0f20*/  FMUL R7, R7, 0.5 ;  /* 0x3f00000007077820 */ /* 0x000fe20000400000 */
[----:B------:R-:W-:Y:S01]  /*0f30*/  FMUL R10, R10, 0.5 ;  /* 0x3f0000000a0a7820 */ /* 0x000fe20000400000 */
[----:B------:R-:W-:Y:S01]  /*0f40*/  FMUL R9, R9, 0.5 ;  /* 0x3f00000009097820 */ /* 0x000fe20000400000 */
[----:B------:R-:W-:Y:S01]  /*0f50*/  FADD R16, R16, 1 ;  /* 0x3f80000010107421 */ /* 0x000fe20000000000 */
[----:B------:R-:W-:Y:S01]  /*0f60*/  FADD R19, R19, 1 ;  /* 0x3f80000013137421 */ /* 0x000fe20000000000 */
[----:B------:R-:W-:Y:S01]  /*0f70*/  FADD R18, R18, 1 ;  /* 0x3f80000012127421 */ /* 0x000fe20000000000 */
[----:B------:R-:W-:Y:S01]  /*0f80*/  FMUL R12, R5, R12 ;  /* 0x0000000c050c7220 */ /* 0x000fe20000400000 */
[----:B------:R-:W-:Y:S01]  /*0f90*/  FMUL R11, R8, R11 ;  /* 0x0000000b080b7220 */ /* 0x000fe20000400000 */
[----:B------:R-:W-:Y:S01]  /*0fa0*/  FMUL R3, R4, R3 ;  /* 0x0000000304037220 */ /* 0x000fe20000400000 */
[----:B------:R-:W-:Y:S01]  /*0fb0*/  FMUL R6, R6, R15 ;  /* 0x0000000f06067220 */ /* 0x000fe20000400000 */
[----:B------:R-:W-:Y:S01]  /*0fc0*/  FMUL R13, R9, R16 ;  /* 0x00000010090d7220 */ /* 0x000fe20000400000 */
[----:B------:R-:W-:Y:S01]  /*0fd0*/  FMUL R19, R10, R19 ;  /* 0x000000130a137220 */ /* 0x000fe20000400000 */
[----:B------:R-:W-:Y:S01]  /*0fe0*/  FMUL R18, R7, R18 ;  /* 0x0000001207127220 */ /* 0x000fe20000400000 */
[----:B------:R-:W-:-:S02]  /*0ff0*/  LEA R4, P0, R2, c[0x0][0x168], 0x1 ;  /* 0x00005a0002047a11 */ /* 0x000fc400078008ff */
[----:B------:R-:W-:Y:S02]  /*1000*/  F2FP.BF16.PACK_AB R9, R11, R12 ;  /* 0x0000000c0b09723e */ /* 0x000fe400000010ff */
[----:B------:R-:W-:Y:S02]  /*1010*/  LEA.HI.X R5, R2, c[0x0][0x16c], R17, 0x1, P0 ;  /* 0x00005b0002057a11 */ /* 0x000fe400000f0c11 */
[----:B------:R-:W-:Y:S02]  /*1020*/  F2FP.BF16.PACK_AB R8, R3, R0 ;  /* 0x000000000308723e */ /* 0x000fe400000010ff */
[----:B------:R-:W-:Y:S02]  /*1030*/  F2FP.BF16.PACK_AB R10, R13, R6 ;  /* 0x000000060d0a723e */ /* 0x000fe400000010ff */
[----:B------:R-:W-:-:S05]  /*1040*/  F2FP.BF16.PACK_AB R11, R18, R19 ;  /* 0x00000013120b723e */ /* 0x000fca00000010ff */
[----:B------:R-:W-:Y:S01]  /*1050*/  STG.E.128 [R4.64], R8 ;  /* 0x0000000804007986 */ /* 0x000fe2000c101d04 */
[----:B------:R-:W-:Y:S05]  /*1060*/  EXIT ;  /* 0x000000000000794d */ /* 0x000fea0003800000 */
.L_x_24:
[----:B------:R-:W-:-:S00]  /*1070*/  BRA `(.L_x_24) ;  /* 0xfffffff000007947 */ /* 0x000fc0000383ffff */
[----:B------:R-:W-:-:S00]  /*1080*/  NOP ;  /* 0x0000000000007918 */ /* 0x000fc00000000000 */
[----:B------:R-:W-:-:S00]  /*1090*/  NOP ;  /* 0x0000000000007918 */ /* 0x000fc00000000000 */
[----:B------:R-:W-:-:S00]  /*10a0*/  NOP ;  /* 0x0000000000007918 */ /* 0x000fc00000000000 */
[----:B------:R-:W-:-:S00]  /*10b0*/  NOP ;  /* 0x0000000000007918 */ /* 0x000fc00000000000 */
[----:B------:R-:W-:-:S00]  /*10c0*/  NOP ;  /* 0x0000000000007918 */ /* 0x000fc00000000000 */
[----:B------:R-:W-:-:S00]  /*10d0*/  NOP ;  /* 0x0000000000007918 */ /* 0x000fc00000000000 */
[----:B------:R-:W-:-:S00]  /*10e0*/  NOP ;  /* 0x0000000000007918 */ /* 0x000fc00000000000 */
[----:B------:R-:W-:-:S00]  /*10f0*/  NOP ;  /* 0x0000000000007918 */ /* 0x000fc00000000000 */
.L_x_25:


//--------------------- .nv.global.init           --------------------------
	.section	.nv.global.init,"aw",@progbits
.nv.global.init:
	.type		_$_str,@object
	.size		_$_str,(.L_0 - _$_str)
_$_str:
        /*0000*/ 	.byte	0x5f, 0x5f, 0x43, 0x55, 0x44, 0x41, 0x5f, 0x46, 0x54, 0x5a, 0x00
.L_0:
